//
// Generated by NVIDIA NVVM Compiler
//
// Compiler Build ID: CL-36424714
// Cuda compilation tools, release 13.0, V13.0.88
// Based on NVVM 20.0.0
//

.version 9.0
.target sm_100
.address_size 64

	// .globl	_Z22multiplyMatricesKernelPiS_S_i

.visible .entry _Z22multiplyMatricesKernelPiS_S_i(
	.param .u64 .ptr .align 1 _Z22multiplyMatricesKernelPiS_S_i_param_0,
	.param .u64 .ptr .align 1 _Z22multiplyMatricesKernelPiS_S_i_param_1,
	.param .u64 .ptr .align 1 _Z22multiplyMatricesKernelPiS_S_i_param_2,
	.param .u32 _Z22multiplyMatricesKernelPiS_S_i_param_3
)
{
	.reg .pred 	%p<10>;
	.reg .b32 	%r<105>;
	.reg .b64 	%rd<67>;

	ld.param.u64 	%rd14, [_Z22multiplyMatricesKernelPiS_S_i_param_0];
	ld.param.u64 	%rd15, [_Z22multiplyMatricesKernelPiS_S_i_param_1];
	ld.param.u32 	%r30, [_Z22multiplyMatricesKernelPiS_S_i_param_3];
	cvta.to.global.u64 	%rd1, %rd15;
	cvta.to.global.u64 	%rd2, %rd14;
	mov.u32 	%r31, %ctaid.y;
	mov.u32 	%r32, %ntid.y;
	mov.u32 	%r33, %tid.y;
	mad.lo.s32 	%r1, %r31, %r32, %r33;
	mov.u32 	%r34, %ctaid.x;
	mov.u32 	%r35, %ntid.x;
	mov.u32 	%r36, %tid.x;
	mad.lo.s32 	%r2, %r34, %r35, %r36;
	max.s32 	%r37, %r1, %r2;
	setp.ge.s32 	%p1, %r37, %r30;
	@%p1 bra 	$L__BB0_13;
	mul.lo.s32 	%r3, %r30, %r1;
	and.b32  	%r4, %r30, 7;
	setp.lt.u32 	%p2, %r30, 8;
	mov.b32 	%r99, 0;
	mov.u32 	%r104, %r99;
	@%p2 bra 	$L__BB0_4;
	and.b32  	%r99, %r30, 2147483640;
	neg.s32 	%r93, %r99;
	mul.wide.s32 	%rd16, %r30, 4;
	add.s64 	%rd3, %rd1, %rd16;
	shl.b32 	%r7, %r30, 3;
	mul.wide.s32 	%rd17, %r30, 8;
	add.s64 	%rd4, %rd1, %rd17;
	mul.wide.s32 	%rd18, %r30, 12;
	add.s64 	%rd5, %rd1, %rd18;
	mul.wide.s32 	%rd19, %r30, 16;
	add.s64 	%rd6, %rd1, %rd19;
	mul.wide.s32 	%rd20, %r30, 20;
	add.s64 	%rd7, %rd1, %rd20;
	mul.wide.s32 	%rd21, %r30, 24;
	add.s64 	%rd8, %rd1, %rd21;
	mul.wide.s32 	%rd22, %r30, 28;
	add.s64 	%rd9, %rd1, %rd22;
	mul.wide.u32 	%rd23, %r3, 4;
	add.s64 	%rd24, %rd23, %rd2;
	add.s64 	%rd66, %rd24, 16;
	mov.b32 	%r104, 0;
	mov.u32 	%r92, %r2;
$L__BB0_3:
	.pragma "nounroll";
	mul.wide.s32 	%rd25, %r92, 4;
	add.s64 	%rd26, %rd3, %rd25;
	add.s64 	%rd27, %rd4, %rd25;
	add.s64 	%rd28, %rd5, %rd25;
	add.s64 	%rd29, %rd6, %rd25;
	add.s64 	%rd30, %rd7, %rd25;
	add.s64 	%rd31, %rd8, %rd25;
	add.s64 	%rd32, %rd9, %rd25;
	add.s64 	%rd33, %rd1, %rd25;
	ld.global.u32 	%r41, [%rd66+-16];
	ld.global.u32 	%r42, [%rd33];
	mad.lo.s32 	%r43, %r42, %r41, %r104;
	ld.global.u32 	%r44, [%rd66+-12];
	ld.global.u32 	%r45, [%rd26];
	mad.lo.s32 	%r46, %r45, %r44, %r43;
	ld.global.u32 	%r47, [%rd66+-8];
	ld.global.u32 	%r48, [%rd27];
	mad.lo.s32 	%r49, %r48, %r47, %r46;
	ld.global.u32 	%r50, [%rd66+-4];
	ld.global.u32 	%r51, [%rd28];
	mad.lo.s32 	%r52, %r51, %r50, %r49;
	ld.global.u32 	%r53, [%rd66];
	ld.global.u32 	%r54, [%rd29];
	mad.lo.s32 	%r55, %r54, %r53, %r52;
	ld.global.u32 	%r56, [%rd66+4];
	ld.global.u32 	%r57, [%rd30];
	mad.lo.s32 	%r58, %r57, %r56, %r55;
	ld.global.u32 	%r59, [%rd66+8];
	ld.global.u32 	%r60, [%rd31];
	mad.lo.s32 	%r61, %r60, %r59, %r58;
	ld.global.u32 	%r62, [%rd66+12];
	ld.global.u32 	%r63, [%rd32];
	mad.lo.s32 	%r104, %r63, %r62, %r61;
	add.s32 	%r93, %r93, 8;
	add.s32 	%r92, %r92, %r7;
	add.s64 	%rd66, %rd66, 32;
	setp.ne.s32 	%p3, %r93, 0;
	@%p3 bra 	$L__BB0_3;
$L__BB0_4:
	setp.eq.s32 	%p4, %r4, 0;
	@%p4 bra 	$L__BB0_12;
	and.b32  	%r17, %r30, 3;
	setp.lt.u32 	%p5, %r4, 4;
	@%p5 bra 	$L__BB0_7;
	add.s32 	%r65, %r99, %r3;
	mul.wide.u32 	%rd34, %r65, 4;
	add.s64 	%rd35, %rd2, %rd34;
	ld.global.u32 	%r66, [%rd35];
	mad.lo.s32 	%r67, %r99, %r30, %r2;
	mul.wide.s32 	%rd36, %r67, 4;
	add.s64 	%rd37, %rd1, %rd36;
	ld.global.u32 	%r68, [%rd37];
	mad.lo.s32 	%r69, %r68, %r66, %r104;
	cvt.u64.u32 	%rd38, %r3;
	cvt.u64.u32 	%rd39, %r99;
	add.s64 	%rd40, %rd39, %rd38;
	shl.b64 	%rd41, %rd40, 2;
	add.s64 	%rd42, %rd2, %rd41;
	ld.global.u32 	%r70, [%rd42+4];
	mul.wide.s32 	%rd43, %r30, 4;
	add.s64 	%rd44, %rd37, %rd43;
	ld.global.u32 	%r71, [%rd44];
	mad.lo.s32 	%r72, %r71, %r70, %r69;
	ld.global.u32 	%r73, [%rd42+8];
	add.s64 	%rd45, %rd44, %rd43;
	ld.global.u32 	%r74, [%rd45];
	mad.lo.s32 	%r75, %r74, %r73, %r72;
	ld.global.u32 	%r76, [%rd42+12];
	add.s64 	%rd46, %rd45, %rd43;
	ld.global.u32 	%r77, [%rd46];
	mad.lo.s32 	%r104, %r77, %r76, %r75;
	add.s32 	%r99, %r99, 4;
$L__BB0_7:
	setp.eq.s32 	%p6, %r17, 0;
	@%p6 bra 	$L__BB0_12;
	setp.eq.s32 	%p7, %r17, 1;
	@%p7 bra 	$L__BB0_10;
	add.s32 	%r79, %r99, %r3;
	mul.wide.u32 	%rd47, %r79, 4;
	add.s64 	%rd48, %rd2, %rd47;
	ld.global.u32 	%r80, [%rd48];
	mad.lo.s32 	%r81, %r99, %r30, %r2;
	mul.wide.s32 	%rd49, %r81, 4;
	add.s64 	%rd50, %rd1, %rd49;
	ld.global.u32 	%r82, [%rd50];
	mad.lo.s32 	%r83, %r82, %r80, %r104;
	cvt.u64.u32 	%rd51, %r3;
	cvt.u64.u32 	%rd52, %r99;
	add.s64 	%rd53, %rd52, %rd51;
	shl.b64 	%rd54, %rd53, 2;
	add.s64 	%rd55, %rd2, %rd54;
	ld.global.u32 	%r84, [%rd55+4];
	mul.wide.s32 	%rd56, %r30, 4;
	add.s64 	%rd57, %rd50, %rd56;
	ld.global.u32 	%r85, [%rd57];
	mad.lo.s32 	%r104, %r85, %r84, %r83;
	add.s32 	%r99, %r99, 2;
$L__BB0_10:
	and.b32  	%r86, %r30, 1;
	setp.eq.b32 	%p8, %r86, 1;
	not.pred 	%p9, %p8;
	@%p9 bra 	$L__BB0_12;
	add.s32 	%r87, %r99, %r3;
	mul.wide.u32 	%rd58, %r87, 4;
	add.s64 	%rd59, %rd2, %rd58;
	ld.global.u32 	%r88, [%rd59];
	mad.lo.s32 	%r89, %r99, %r30, %r2;
	mul.wide.s32 	%rd60, %r89, 4;
	add.s64 	%rd61, %rd1, %rd60;
	ld.global.u32 	%r90, [%rd61];
	mad.lo.s32 	%r104, %r90, %r88, %r104;
$L__BB0_12:
	ld.param.u64 	%rd65, [_Z22multiplyMatricesKernelPiS_S_i_param_2];
	add.s32 	%r91, %r3, %r2;
	cvta.to.global.u64 	%rd62, %rd65;
	mul.wide.s32 	%rd63, %r91, 4;
	add.s64 	%rd64, %rd62, %rd63;
	st.global.u32 	[%rd64], %r104;
$L__BB0_13:
	ret;

}


// ===== COMPILED SASS (sm_100) =====

	.target	sm_100

	.elftype	@"ET_EXEC"


//--------------------- .note.nv.tkinfo           --------------------------
	.section	.note.nv.tkinfo,"",@"SHT_NOTE"
	.sectionflags	@"SHF_NOTE_NV_TKINFO"
	.tkinfo
        /*0018*/ 	.word	0x00000002
        /*0030*/ 	.string	""
        /*0030*/ 	.string	"ptxas"
        /*0030*/ 	.string	"Cuda compilation tools, release 13.0, V13.0.88"
        /*0030*/ 	.string	"Build cuda_13.0.r13.0/compiler.36424714_0"
        /*0030*/ 	.string	"-arch sm_100 -m 64 "



//--------------------- .note.nv.cuinfo           --------------------------
	.section	.note.nv.cuinfo,"",@"SHT_NOTE"
	.sectionflags	@"SHF_NOTE_NV_CUINFO"
        /*0018*/ 	.short	0x0002
        /*001a*/ 	.short	0x0064
        /*001c*/ 	.short	0x0082
	.zero		2


//--------------------- .nv.info                  --------------------------
	.section	.nv.info,"",@"SHT_CUDA_INFO"
	.align	4


	//----- nvinfo : EIATTR_REGCOUNT
	.align		4
        /*0000*/ 	.byte	0x04, 0x2f
        /*0002*/ 	.short	(.L_1 - .L_0)
	.align		4
.L_0:
        /*0004*/ 	.word	index@(_Z22multiplyMatricesKernelPiS_S_i)
        /*0008*/ 	.word	0x0000001e


	//----- nvinfo : EIATTR_FRAME_SIZE
	.align		4
.L_1:
        /*000c*/ 	.byte	0x04, 0x11
        /*000e*/ 	.short	(.L_3 - .L_2)
	.align		4
.L_2:
        /*0010*/ 	.word	index@(_Z22multiplyMatricesKernelPiS_S_i)
        /*0014*/ 	.word	0x00000000


	//----- nvinfo : EIATTR_MIN_STACK_SIZE
	.align		4
.L_3:
        /*0018*/ 	.byte	0x04, 0x12
        /*001a*/ 	.short	(.L_5 - .L_4)
	.align		4
.L_4:
        /*001c*/ 	.word	index@(_Z22multiplyMatricesKernelPiS_S_i)
        /*0020*/ 	.word	0x00000000
.L_5:


//--------------------- .nv.compat                --------------------------
	.section	.nv.compat,"",@"SHT_CUDA_COMPAT_INFO"
	.align	4
        /*0000*/ 	.byte	0x02, 0x09, 0x00, 0x00, 0x02, 0x02, 0x01, 0x00, 0x02, 0x05, 0x05, 0x00, 0x03, 0x07, 0x01, 0x01
        /*0010*/ 	.byte	0x02, 0x03, 0x00, 0x00, 0x02, 0x06, 0x01, 0x00, 0x04, 0x0b, 0x08, 0x00, 0x09, 0x00, 0x00, 0x00
        /*0020*/ 	.byte	0x00, 0x00, 0x00, 0x00


//--------------------- .nv.info._Z22multiplyMatricesKernelPiS_S_i --------------------------
	.section	.nv.info._Z22multiplyMatricesKernelPiS_S_i,"",@"SHT_CUDA_INFO"
	.sectionflags	@""
	.align	4


	//----- nvinfo : EIATTR_CUDA_API_VERSION
	.align		4
        /*0000*/ 	.byte	0x04, 0x37
        /*0002*/ 	.short	(.L_7 - .L_6)
.L_6:
        /*0004*/ 	.word	0x00000082


	//----- nvinfo : EIATTR_KPARAM_INFO
	.align		4
.L_7:
        /*0008*/ 	.byte	0x04, 0x17
        /*000a*/ 	.short	(.L_9 - .L_8)
.L_8:
        /*000c*/ 	.word	0x00000000
        /*0010*/ 	.short	0x0003
        /*0012*/ 	.short	0x0018
        /*0014*/ 	.byte	0x00, 0xf0, 0x11, 0x00


	//----- nvinfo : EIATTR_KPARAM_INFO
	.align		4
.L_9:
        /*0018*/ 	.byte	0x04, 0x17
        /*001a*/ 	.short	(.L_11 - .L_10)
.L_10:
        /*001c*/ 	.word	0x00000000
        /*0020*/ 	.short	0x0002
        /*0022*/ 	.short	0x0010
        /*0024*/ 	.byte	0x00, 0xf5, 0x21, 0x00


	//----- nvinfo : EIATTR_KPARAM_INFO
	.align		4
.L_11:
        /*0028*/ 	.byte	0x04, 0x17
        /*002a*/ 	.short	(.L_13 - .L_12)
.L_12:
        /*002c*/ 	.word	0x00000000
        /*0030*/ 	.short	0x0001
        /*0032*/ 	.short	0x0008
        /*0034*/ 	.byte	0x00, 0xf5, 0x21, 0x00


	//----- nvinfo : EIATTR_KPARAM_INFO
	.align		4
.L_13:
        /*0038*/ 	.byte	0x04, 0x17
        /*003a*/ 	.short	(.L_15 - .L_14)
.L_14:
        /*003c*/ 	.word	0x00000000
        /*0040*/ 	.short	0x0000
        /*0042*/ 	.short	0x0000
        /*0044*/ 	.byte	0x00, 0xf5, 0x21, 0x00


	//----- nvinfo : EIATTR_SPARSE_MMA_MASK
	.align		4
.L_15:
        /*0048*/ 	.byte	0x03, 0x50
        /*004a*/ 	.short	0x0000


	//----- nvinfo : EIATTR_MAXREG_COUNT
	.align		4
        /*004c*/ 	.byte	0x03, 0x1b
        /*004e*/ 	.short	0x00ff


	//----- nvinfo : EIATTR_MERCURY_ISA_VERSION
	.align		4
        /*0050*/ 	.byte	0x03, 0x5f
        /*0052*/ 	.short	0x0101


	//----- nvinfo : EIATTR_VRC_CTA_INIT_COUNT
	.align		4
        /*0054*/ 	.byte	0x02, 0x4a
	.zero		1
	.zero		1


	//----- nvinfo : EIATTR_EXIT_INSTR_OFFSETS
	.align		4
        /*0058*/ 	.byte	0x04, 0x1c
        /*005a*/ 	.short	(.L_17 - .L_16)


	//   ....[0]....
.L_16:
        /*005c*/ 	.word	0x000000c0


	//   ....[1]....
        /*0060*/ 	.word	0x00000a90


	//----- nvinfo : EIATTR_CBANK_PARAM_SIZE
	.align		4
.L_17:
        /*0064*/ 	.byte	0x03, 0x19
        /*0066*/ 	.short	0x001c


	//----- nvinfo : EIATTR_PARAM_CBANK
	.align		4
        /*0068*/ 	.byte	0x04, 0x0a
        /*006a*/ 	.short	(.L_19 - .L_18)
	.align		4
.L_18:
        /*006c*/ 	.word	index@(.nv.constant0._Z22multiplyMatricesKernelPiS_S_i)
        /*0070*/ 	.short	0x0380
        /*0072*/ 	.short	0x001c


	//----- nvinfo : EIATTR_SW_WAR
	.align		4
.L_19:
        /*0074*/ 	.byte	0x04, 0x36
        /*0076*/ 	.short	(.L_21 - .L_20)
.L_20:
        /*0078*/ 	.word	0x00000008
.L_21:


//--------------------- .nv.callgraph             --------------------------
	.section	.nv.callgraph,"",@"SHT_CUDA_CALLGRAPH"
	.align	4
	.sectionentsize	8
	.align		4
        /*0000*/ 	.word	0x00000000
	.align		4
        /*0004*/ 	.word	0xffffffff
	.align		4
        /*0008*/ 	.word	0x00000000
	.align		4
        /*000c*/ 	.word	0xfffffffe
	.align		4
        /*0010*/ 	.word	0x00000000
	.align		4
        /*0014*/ 	.word	0xfffffffd
	.align		4
        /*0018*/ 	.word	0x00000000
	.align		4
        /*001c*/ 	.word	0xfffffffc


//--------------------- .text._Z22multiplyMatricesKernelPiS_S_i --------------------------
	.section	.text._Z22multiplyMatricesKernelPiS_S_i,"ax",@progbits
	.align	128
        .global         _Z22multiplyMatricesKernelPiS_S_i
        .type           _Z22multiplyMatricesKernelPiS_S_i,@function
        .size           _Z22multiplyMatricesKernelPiS_S_i,(.L_x_5 - _Z22multiplyMatricesKernelPiS_S_i)
        .other          _Z22multiplyMatricesKernelPiS_S_i,@"STO_CUDA_ENTRY STV_DEFAULT"
_Z22multiplyMatricesKernelPiS_S_i:
.text._Z22multiplyMatricesKernelPiS_S_i:
[----:B------:R-:W-:Y:S01]  /*0000*/  LDC R1, c[0x0][0x37c] ;  /* 0x0000df00ff017b82 */ /* 0x000fe20000000800 */
[----:B------:R-:W0:Y:S07]  /*0010*/  S2R R0, SR_TID.Y ;  /* 0x0000000000007919 */ /* 0x000e2e0000002200 */
[----:B------:R-:W0:Y:S01]  /*0020*/  S2UR UR4, SR_CTAID.Y ;  /* 0x00000000000479c3 */ /* 0x000e220000002600 */
[----:B------:R-:W1:Y:S01]  /*0030*/  LDCU UR20, c[0x0][0x398] ;  /* 0x00007300ff1477ac */ /* 0x000e620008000800 */
[----:B------:R-:W2:Y:S06]  /*0040*/  S2R R3, SR_TID.X ;  /* 0x0000000000037919 */ /* 0x000eac0000002100 */
[----:B------:R-:W0:Y:S08]  /*0050*/  LDC R13, c[0x0][0x364] ;  /* 0x0000d900ff0d7b82 */ /* 0x000e300000000800 */
[----:B------:R-:W2:Y:S08]  /*0060*/  S2UR UR5, SR_CTAID.X ;  /* 0x00000000000579c3 */ /* 0x000eb00000002500 */
[----:B------:R-:W2:Y:S01]  /*0070*/  LDC R2, c[0x0][0x360] ;  /* 0x0000d800ff027b82 */ /* 0x000ea20000000800 */
[----:B0-----:R-:W-:-:S02]  /*0080*/  IMAD R13, R13, UR4, R0 ;  /* 0x000000040d0d7c24 */ /* 0x001fc4000f8e0200 */
[----:B--2---:R-:W-:-:S05]  /*0090*/  IMAD R0, R2, UR5, R3 ;  /* 0x0000000502007c24 */ /* 0x004fca000f8e0203 */
[----:B------:R-:W-:-:S04]  /*00a0*/  VIMNMX R2, PT, PT, R13, R0, !PT ;  /* 0x000000000d027248 */ /* 0x000fc80007fe0100 */
[----:B-1----:R-:W-:-:S13]  /*00b0*/  ISETP.GE.AND P0, PT, R2, UR20, PT ;  /* 0x0000001402007c0c */ /* 0x002fda000bf06270 */
[----:B------:R-:W-:Y:S05]  /*00c0*/  @P0 EXIT ;  /* 0x000000000000094d */ /* 0x000fea0003800000 */
[----:B------:R-:W-:Y:S01]  /*00d0*/  UISETP.GE.U32.AND UP0, UPT, UR20, 0x8, UPT ;  /* 0x000000081400788c */ /* 0x000fe2000bf06070 */
[----:B------:R-:W-:Y:S02]  /*00e0*/  HFMA2 R12, -RZ, RZ, 0, 0 ;  /* 0x00000000ff0c7431 */ /* 0x000fe400000001ff */
[----:B------:R-:W-:Y:S01]  /*00f0*/  IMAD R13, R13, UR20, RZ ;  /* 0x000000140d0d7c24 */ /* 0x000fe2000f8e02ff */
[----:B------:R-:W-:Y:S01]  /*0100*/  UMOV UR4, URZ ;  /* 0x000000ff00047c82 */ /* 0x000fe20008000000 */
[----:B------:R-:W0:Y:S04]  /*0110*/  LDCU.64 UR18, c[0x0][0x358] ;  /* 0x00006b00ff1277ac */ /* 0x000e280008000a00 */
[----:B------:R-:W-:Y:S05]  /*0120*/  BRA.U !UP0, `(.L_x_0) ;  /* 0x0000000508047547 */ /* 0x000fea000b800000 */
[----:B------:R-:W1:Y:S01]  /*0130*/  LDCU.128 UR24, c[0x0][0x380] ;  /* 0x00007000ff1877ac */ /* 0x000e620008000c00 */
[----:B------:R-:W-:Y:S02]  /*0140*/  MOV R12, RZ ;  /* 0x000000ff000c7202 */ /* 0x000fe40000000f00 */
[----:B------:R-:W-:Y:S01]  /*0150*/  MOV R14, R0 ;  /* 0x00000000000e7202 */ /* 0x000fe20000000f00 */
[----:B------:R-:W-:-:S04]  /*0160*/  ULOP3.LUT UR4, UR20, 0x7ffffff8, URZ, 0xc0, !UPT ;  /* 0x7ffffff814047892 */ /* 0x000fc8000f8ec0ff */
[----:B------:R-:W-:Y:S01]  /*0170*/  UIADD3 UR5, UPT, UPT, -UR4, URZ, URZ ;  /* 0x000000ff04057290 */ /* 0x000fe2000fffe1ff */
[----:B-1----:R-:W-:Y:S01]  /*0180*/  MOV R2, UR24 ;  /* 0x0000001800027c02 */ /* 0x002fe20008000f00 */
[----:B------:R-:W-:Y:S01]  /*0190*/  UIMAD.WIDE UR6, UR20, 0x8, UR26 ;  /* 0x00000008140678a5 */ /* 0x000fe2000f8e021a */
[----:B------:R-:W-:Y:S01]  /*01a0*/  MOV R3, UR25 ;  /* 0x0000001900037c02 */ /* 0x000fe20008000f00 */
[----:B------:R-:W-:Y:S02]  /*01b0*/  UIMAD.WIDE UR8, UR20, 0xc, UR26 ;  /* 0x0000000c140878a5 */ /* 0x000fe4000f8e021a */
[----:B------:R-:W-:Y:S01]  /*01c0*/  UIMAD.WIDE UR10, UR20, 0x10, UR26 ;  /* 0x00000010140a78a5 */ /* 0x000fe2000f8e021a */
[----:B------:R-:W-:Y:S01]  /*01d0*/  IMAD.WIDE.U32 R2, R13, 0x4, R2 ;  /* 0x000000040d027825 */ /* 0x000fe200078e0002 */
[----:B------:R-:W-:Y:S02]  /*01e0*/  UIMAD.WIDE UR12, UR20, 0x14, UR26 ;  /* 0x00000014140c78a5 */ /* 0x000fe4000f8e021a */
[----:B------:R-:W-:Y:S01]  /*01f0*/  UIMAD.WIDE UR14, UR20, 0x18, UR26 ;  /* 0x00000018140e78a5 */ /* 0x000fe2000f8e021a */
[----:B------:R-:W-:Y:S01]  /*0200*/  IADD3 R2, P0, PT, R2, 0x10, RZ ;  /* 0x0000001002027810 */ /* 0x000fe20007f1e0ff */
[----:B------:R-:W-:-:S03]  /*0210*/  UIMAD.WIDE UR16, UR20, 0x1c, UR26 ;  /* 0x0000001c141078a5 */ /* 0x000fc6000f8e021a */
[----:B------:R-:W-:-:S09]  /*0220*/  IADD3.X R3, PT, PT, RZ, R3, RZ, P0, !PT ;  /* 0x00000003ff037210 */ /* 0x000fd200007fe4ff */
.L_x_1:
[----:B------:R-:W-:Y:S01]  /*0230*/  UIMAD.WIDE UR22, UR20, 0x4, UR26 ;  /* 0x00000004141678a5 */ /* 0x000fe2000f8e021a */
[----:B------:R-:W-:Y:S02]  /*0240*/  IMAD.MOV.U32 R23, RZ, RZ, 0x4 ;  /* 0x00000004ff177424 */ /* 0x000fe400078e00ff */
[----:B------:R-:W-:Y:S01]  /*0250*/  HFMA2 R11, -RZ, RZ, 0, 2.384185791015625e-07 ;  /* 0x00000004ff0b7431 */ /* 0x000fe200000001ff */
[----:B------:R-:W-:Y:S01]  /*0260*/  MOV R25, 0x4 ;  /* 0x0000000400197802 */ /* 0x000fe20000000f00 */
[----:B0-----:R-:W2:Y:S01]  /*0270*/  LDG.E R21, desc[UR18][R2.64+-0x10] ;  /* 0xfffff01202157981 */ /* 0x001ea2000c1e1900 */
[C---:B------:R-:W-:Y:S01]  /*0280*/  IMAD.WIDE R22, R14.reuse, R23, UR26 ;  /* 0x0000001a0e167e25 */ /* 0x040fe2000f8e0217 */
[----:B------:R-:W-:Y:S02]  /*0290*/  MOV R8, UR22 ;  /* 0x0000001600087c02 */ /* 0x000fe40008000f00 */
[----:B------:R-:W-:Y:S01]  /*02a0*/  MOV R9, UR23 ;  /* 0x0000001700097c02 */ /* 0x000fe20008000f00 */
[----:B------:R-:W3:Y:S02]  /*02b0*/  LDG.E R19, desc[UR18][R2.64+-0xc] ;  /* 0xfffff41202137981 */ /* 0x000ee4000c1e1900 */
[----:B------:R-:W-:-:S02]  /*02c0*/  IMAD.WIDE R8, R14, 0x4, R8 ;  /* 0x000000040e087825 */ /* 0x000fc400078e0208 */
[----:B------:R-:W2:Y:S01]  /*02d0*/  LDG.E R22, desc[UR18][R22.64] ;  /* 0x0000001216167981 */ /* 0x000ea2000c1e1900 */
[----:B------:R-:W-:Y:S01]  /*02e0*/  MOV R5, 0x4 ;  /* 0x0000000400057802 */ /* 0x000fe20000000f00 */
[C---:B------:R-:W-:Y:S02]  /*02f0*/  IMAD.WIDE R24, R14.reuse, R25, UR6 ;  /* 0x000000060e187e25 */ /* 0x040fe4000f8e0219 */
[----:B------:R0:W3:Y:S02]  /*0300*/  LDG.E R20, desc[UR18][R8.64] ;  /* 0x0000001208147981 */ /* 0x0000e4000c1e1900 */
[----:B------:R-:W-:Y:S02]  /*0310*/  IMAD.WIDE R10, R14, R11, UR8 ;  /* 0x000000080e0a7e25 */ /* 0x000fe4000f8e020b */
[----:B------:R-:W4:Y:S04]  /*0320*/  LDG.E R18, desc[UR18][R24.64] ;  /* 0x0000001218127981 */ /* 0x000f28000c1e1900 */
[----:B------:R-:W4:Y:S01]  /*0330*/  LDG.E R17, desc[UR18][R2.64+-0x8] ;  /* 0xfffff81202117981 */ /* 0x000f22000c1e1900 */
[----:B0-----:R-:W-:-:S02]  /*0340*/  HFMA2 R9, -RZ, RZ, 0, 2.384185791015625e-07 ;  /* 0x00000004ff097431 */ /* 0x001fc400000001ff */
[----:B------:R-:W-:Y:S01]  /*0350*/  IMAD.MOV.U32 R7, RZ, RZ, 0x4 ;  /* 0x00000004ff077424 */ /* 0x000fe200078e00ff */
[----:B------:R0:W5:Y:S01]  /*0360*/  LDG.E R16, desc[UR18][R10.64] ;  /* 0x000000120a107981 */ /* 0x000162000c1e1900 */
[----:B------:R-:W-:-:S03]  /*0370*/  IMAD.WIDE R4, R14, R5, UR10 ;  /* 0x0000000a0e047e25 */ /* 0x000fc6000f8e0205 */
[----:B------:R-:W5:Y:S01]  /*0380*/  LDG.E R15, desc[UR18][R2.64+-0x4] ;  /* 0xfffffc12020f7981 */ /* 0x000f62000c1e1900 */
[C---:B------:R-:W-:Y:S01]  /*0390*/  IMAD.WIDE R6, R14.reuse, R7, UR12 ;  /* 0x0000000c0e067e25 */ /* 0x040fe2000f8e0207 */
[----:B------:R-:W-:Y:S02]  /*03a0*/  MOV R27, 0x4 ;  /* 0x00000004001b7802 */ /* 0x000fe40000000f00 */
[----:B------:R1:W5:Y:S01]  /*03b0*/  LDG.E R4, desc[UR18][R4.64] ;  /* 0x0000001204047981 */ /* 0x000362000c1e1900 */
[----:B------:R-:W-:-:S03]  /*03c0*/  IMAD.WIDE R8, R14, R9, UR14 ;  /* 0x0000000e0e087e25 */ /* 0x000fc6000f8e0209 */
[----:B------:R-:W5:Y:S01]  /*03d0*/  LDG.E R23, desc[UR18][R2.64] ;  /* 0x0000001202177981 */ /* 0x000f62000c1e1900 */
[----:B0-----:R-:W-:-:S03]  /*03e0*/  IMAD.WIDE R10, R14, R27, UR16 ;  /* 0x000000100e0a7e25 */ /* 0x001fc6000f8e021b */
[----:B------:R-:W5:Y:S04]  /*03f0*/  LDG.E R7, desc[UR18][R6.64] ;  /* 0x0000001206077981 */ /* 0x000f68000c1e1900 */
[----:B------:R-:W5:Y:S04]  /*0400*/  LDG.E R24, desc[UR18][R2.64+0x4] ;  /* 0x0000041202187981 */ /* 0x000f68000c1e1900 */
[----:B------:R-:W5:Y:S04]  /*0410*/  LDG.E R8, desc[UR18][R8.64] ;  /* 0x0000001208087981 */ /* 0x000f68000c1e1900 */
[----:B------:R-:W5:Y:S04]  /*0420*/  LDG.E R25, desc[UR18][R2.64+0x8] ;  /* 0x0000081202197981 */ /* 0x000f68000c1e1900 */
[----:B------:R-:W5:Y:S04]  /*0430*/  LDG.E R10, desc[UR18][R10.64] ;  /* 0x000000120a0a7981 */ /* 0x000f68000c1e1900 */
[----:B------:R0:W5:Y:S01]  /*0440*/  LDG.E R27, desc[UR18][R2.64+0xc] ;  /* 0x00000c12021b7981 */ /* 0x000162000c1e1900 */
[----:B------:R-:W-:-:S04]  /*0450*/  UIADD3 UR5, UPT, UPT, UR5, 0x8, URZ ;  /* 0x0000000805057890 */ /* 0x000fc8000fffe0ff */
[----:B------:R-:W-:Y:S01]  /*0460*/  UISETP.NE.AND UP0, UPT, UR5, URZ, UPT ;  /* 0x000000ff0500728c */ /* 0x000fe2000bf05270 */
[----:B-1----:R-:W-:Y:S02]  /*0470*/  MOV R5, UR20 ;  /* 0x0000001400057c02 */ /* 0x002fe40008000f00 */
[----:B0-----:R-:W-:Y:S02]  /*0480*/  IADD3 R2, P0, PT, R2, 0x20, RZ ;  /* 0x0000002002027810 */ /* 0x001fe40007f1e0ff */
[----:B------:R-:W-:Y:S02]  /*0490*/  LEA R14, R5, R14, 0x3 ;  /* 0x0000000e050e7211 */ /* 0x000fe400078e18ff */
[----:B------:R-:W-:Y:S01]  /*04a0*/  IADD3.X R3, PT, PT, RZ, R3, RZ, P0, !PT ;  /* 0x00000003ff037210 */ /* 0x000fe200007fe4ff */
[----:B--2---:R-:W-:-:S04]  /*04b0*/  IMAD R21, R21, R22, R12 ;  /* 0x0000001615157224 */ /* 0x004fc800078e020c */
[----:B---3--:R-:W-:-:S04]  /*04c0*/  IMAD R19, R19, R20, R21 ;  /* 0x0000001413137224 */ /* 0x008fc800078e0215 */
[----:B----4-:R-:W-:-:S04]  /*04d0*/  IMAD R17, R17, R18, R19 ;  /* 0x0000001211117224 */ /* 0x010fc800078e0213 */
[----:B-----5:R-:W-:-:S04]  /*04e0*/  IMAD R15, R15, R16, R17 ;  /* 0x000000100f0f7224 */ /* 0x020fc800078e0211 */
[----:B------:R-:W-:-:S04]  /*04f0*/  IMAD R4, R23, R4, R15 ;  /* 0x0000000417047224 */ /* 0x000fc800078e020f */
[----:B------:R-:W-:-:S04]  /*0500*/  IMAD R4, R24, R7, R4 ;  /* 0x0000000718047224 */ /* 0x000fc800078e0204 */
[----:B------:R-:W-:-:S04]  /*0510*/  IMAD R4, R25, R8, R4 ;  /* 0x0000000819047224 */ /* 0x000fc800078e0204 */
[----:B------:R-:W-:Y:S01]  /*0520*/  IMAD R12, R27, R10, R4 ;  /* 0x0000000a1b0c7224 */ /* 0x000fe200078e0204 */
[----:B------:R-:W-:Y:S06]  /*0530*/  BRA.U UP0, `(.L_x_1) ;  /* 0xfffffffd003c7547 */ /* 0x000fec000b83ffff */
.L_x_0:
[----:B------:R-:W-:-:S04]  /*0540*/  ULOP3.LUT UR6, UR20, 0x7, URZ, 0xc0, !UPT ;  /* 0x0000000714067892 */ /* 0x000fc8000f8ec0ff */
[----:B------:R-:W-:-:S09]  /*0550*/  UISETP.NE.AND UP0, UPT, UR6, URZ, UPT ;  /* 0x000000ff0600728c */ /* 0x000fd2000bf05270 */
[----:B------:R-:W-:Y:S05]  /*0560*/  BRA.U !UP0, `(.L_x_2) ;  /* 0x0000000508387547 */ /* 0x000fea000b800000 */
[----:B------:R-:W-:Y:S02]  /*0570*/  UISETP.GE.U32.AND UP0, UPT, UR6, 0x4, UPT ;  /* 0x000000040600788c */ /* 0x000fe4000bf06070 */
[----:B------:R-:W-:-:S04]  /*0580*/  ULOP3.LUT UR5, UR20, 0x3, URZ, 0xc0, !UPT ;  /* 0x0000000314057892 */ /* 0x000fc8000f8ec0ff */
[----:B------:R-:W-:-:S03]  /*0590*/  UISETP.NE.AND UP1, UPT, UR5, URZ, UPT ;  /* 0x000000ff0500728c */ /* 0x000fc6000bf25270 */
[----:B------:R-:W-:Y:S08]  /*05a0*/  BRA.U !UP0, `(.L_x_3) ;  /* 0x00000001087c7547 */ /* 0x000ff0000b800000 */
[----:B------:R-:W1:Y:S01]  /*05b0*/  LDC.64 R6, c[0x0][0x388] ;  /* 0x0000e200ff067b82 */ /* 0x000e620000000a00 */
[----:B------:R-:W2:Y:S01]  /*05c0*/  LDCU.64 UR6, c[0x0][0x380] ;  /* 0x00007000ff0677ac */ /* 0x000ea20008000a00 */
[----:B------:R-:W-:Y:S01]  /*05d0*/  IMAD.U32 R9, RZ, RZ, UR4 ;  /* 0x00000004ff097e24 */ /* 0x000fe2000f8e00ff */
[C---:B------:R-:W-:Y:S02]  /*05e0*/  IADD3 R3, PT, PT, R13.reuse, UR4, RZ ;  /* 0x000000040d037c10 */ /* 0x040fe4000fffe0ff */
[----:B------:R-:W-:Y:S01]  /*05f0*/  IADD3 R10, P0, PT, R13, UR4, RZ ;  /* 0x000000040d0a7c10 */ /* 0x000fe2000ff1e0ff */
[----:B------:R-:W-:Y:S01]  /*0600*/  IMAD R9, R9, UR20, R0 ;  /* 0x0000001409097c24 */ /* 0x000fe2000f8e0200 */
[----:B------:R-:W-:Y:S01]  /*0610*/  MOV R11, UR20 ;  /* 0x00000014000b7c02 */ /* 0x000fe20008000f00 */
[----:B------:R-:W3:Y:S01]  /*0620*/  LDC.64 R4, c[0x0][0x380] ;  /* 0x0000e000ff047b82 */ /* 0x000ee20000000a00 */
[----:B------:R-:W-:Y:S01]  /*0630*/  MOV R15, UR20 ;  /* 0x00000014000f7c02 */ /* 0x000fe20008000f00 */
[----:B-1----:R-:W-:Y:S01]  /*0640*/  IMAD.WIDE R6, R9, 0x4, R6 ;  /* 0x0000000409067825 */ /* 0x002fe200078e0206 */
[----:B------:R-:W-:-:S05]  /*0650*/  MOV R9, UR20 ;  /* 0x0000001400097c02 */ /* 0x000fca0008000f00 */
[----:B------:R-:W-:Y:S02]  /*0660*/  IMAD.WIDE R8, R9, 0x4, R6 ;  /* 0x0000000409087825 */ /* 0x000fe400078e0206 */
[----:B0-----:R-:W4:Y:S02]  /*0670*/  LDG.E R6, desc[UR18][R6.64] ;  /* 0x0000001206067981 */ /* 0x001f24000c1e1900 */
[----:B---3--:R-:W-:Y:S01]  /*0680*/  IMAD.WIDE.U32 R4, R3, 0x4, R4 ;  /* 0x0000000403047825 */ /* 0x008fe200078e0004 */
[----:B------:R-:W-:Y:S01]  /*0690*/  IADD3.X R3, PT, PT, RZ, RZ, RZ, P0, !PT ;  /* 0x000000ffff037210 */ /* 0x000fe200007fe4ff */
[----:B------:R-:W3:Y:S01]  /*06a0*/  LDG.E R17, desc[UR18][R8.64] ;  /* 0x0000001208117981 */ /* 0x000ee2000c1e1900 */
[----:B--2---:R-:W-:-:S03]  /*06b0*/  LEA R2, P0, R10, UR6, 0x2 ;  /* 0x000000060a027c11 */ /* 0x004fc6000f8010ff */
[----:B------:R-:W4:Y:S01]  /*06c0*/  LDG.E R5, desc[UR18][R4.64] ;  /* 0x0000001204057981 */ /* 0x000f22000c1e1900 */
[----:B------:R-:W-:Y:S01]  /*06d0*/  LEA.HI.X R3, R10, UR7, R3, 0x2, P0 ;  /* 0x000000070a037c11 */ /* 0x000fe200080f1403 */
[----:B------:R-:W-:-:S04]  /*06e0*/  IMAD.WIDE R10, R11, 0x4, R8 ;  /* 0x000000040b0a7825 */ /* 0x000fc800078e0208 */
[----:B------:R-:W3:Y:S01]  /*06f0*/  LDG.E R16, desc[UR18][R2.64+0x4] ;  /* 0x0000041202107981 */ /* 0x000ee2000c1e1900 */
[----:B------:R-:W-:-:S03]  /*0700*/  IMAD.WIDE R14, R15, 0x4, R10 ;  /* 0x000000040f0e7825 */ /* 0x000fc600078e020a */
[----:B------:R-:W2:Y:S04]  /*0710*/  LDG.E R19, desc[UR18][R10.64] ;  /* 0x000000120a137981 */ /* 0x000ea8000c1e1900 */
[----:B------:R-:W2:Y:S04]  /*0720*/  LDG.E R18, desc[UR18][R2.64+0x8] ;  /* 0x0000081202127981 */ /* 0x000ea8000c1e1900 */
[----:B------:R-:W5:Y:S04]  /*0730*/  LDG.E R20, desc[UR18][R2.64+0xc] ;  /* 0x00000c1202147981 */ /* 0x000f68000c1e1900 */
[----:B------:R-:W5:Y:S01]  /*0740*/  LDG.E R14, desc[UR18][R14.64] ;  /* 0x000000120e0e7981 */ /* 0x000f62000c1e1900 */
[----:B------:R-:W-:Y:S01]  /*0750*/  UIADD3 UR4, UPT, UPT, UR4, 0x4, URZ ;  /* 0x0000000404047890 */ /* 0x000fe2000fffe0ff */
[----:B----4-:R-:W-:-:S04]  /*0760*/  IMAD R5, R5, R6, R12 ;  /* 0x0000000605057224 */ /* 0x010fc800078e020c */
[----:B---3--:R-:W-:-:S04]  /*0770*/  IMAD R5, R16, R17, R5 ;  /* 0x0000001110057224 */ /* 0x008fc800078e0205 */
[----:B--2---:R-:W-:-:S04]  /*0780*/  IMAD R5, R18, R19, R5 ;  /* 0x0000001312057224 */ /* 0x004fc800078e0205 */
[----:B-----5:R-:W-:-:S07]  /*0790*/  IMAD R12, R20, R14, R5 ;  /* 0x0000000e140c7224 */ /* 0x020fce00078e0205 */
.L_x_3:
[----:B------:R-:W-:Y:S05]  /*07a0*/  BRA.U !UP1, `(.L_x_2) ;  /* 0x0000000109a87547 */ /* 0x000fea000b800000 */
[----:B------:R-:W-:Y:S01]  /*07b0*/  UISETP.NE.AND UP0, UPT, UR5, 0x1, UPT ;  /* 0x000000010500788c */ /* 0x000fe2000bf05270 */
[----:B------:R-:W-:Y:S01]  /*07c0*/  MOV R7, UR4 ;  /* 0x0000000400077c02 */ /* 0x000fe20008000f00 */
[----:B------:R-:W-:Y:S02]  /*07d0*/  ULOP3.LUT UR5, UR20, 0x1, URZ, 0xc0, !UPT ;  /* 0x0000000114057892 */ /* 0x000fe4000f8ec0ff */
[----:B------:R-:W-:Y:S02]  /*07e0*/  MOV R15, UR20 ;  /* 0x00000014000f7c02 */ /* 0x000fe40008000f00 */
[----:B------:R-:W-:Y:S01]  /*07f0*/  UISETP.NE.U32.AND UP1, UPT, UR5, 0x1, UPT ;  /* 0x000000010500788c */ /* 0x000fe2000bf25070 */
[----:B------:R-:W-:-:S04]  /*0800*/  PLOP3.LUT P1, PT, PT, PT, UP0, 0x80, 0x8 ;  /* 0x000000000008781c */ /* 0x000fc80003f2f008 */
[----:B------:R-:W1:Y:S01]  /*0810*/  @UP0 LDCU.128 UR8, c[0x0][0x380] ;  /* 0x00007000ff0807ac */ /* 0x000e620008000c00 */
[----:B------:R-:W-:Y:S01]  /*0820*/  PLOP3.LUT P0, PT, PT, PT, UP1, 0x80, 0x8 ;  /* 0x000000000008781c */ /* 0x000fe20003f0f018 */
[----:B------:R-:W2:Y:S04]  /*0830*/  @UP0 LDCU.64 UR6, c[0x0][0x380] ;  /* 0x00007000ff0607ac */ /* 0x000ea80008000a00 */
[----:B------:R-:W3:Y:S03]  /*0840*/  @!UP1 LDCU.128 UR12, c[0x0][0x380] ;  /* 0x00007000ff0c97ac */ /* 0x000ee60008000c00 */
[C---:B------:R-:W-:Y:S02]  /*0850*/  @P1 IADD3 R3, PT, PT, R13.reuse, UR4, RZ ;  /* 0x000000040d031c10 */ /* 0x040fe4000fffe0ff */
[----:B------:R-:W-:Y:S01]  /*0860*/  @P1 IADD3 R6, P2, PT, R13, UR4, RZ ;  /* 0x000000040d061c10 */ /* 0x000fe2000ff5e0ff */
[----:B------:R-:W-:Y:S01]  /*0870*/  @UP0 UIADD3 UR4, UPT, UPT, UR4, 0x2, URZ ;  /* 0x0000000204040890 */ /* 0x000fe2000fffe0ff */
[----:B-1----:R-:W-:Y:S01]  /*0880*/  MOV R11, UR9 ;  /* 0x00000009000b7c02 */ /* 0x002fe20008000f00 */
[----:B------:R-:W-:Y:S01]  /*0890*/  IMAD.U32 R10, RZ, RZ, UR8 ;  /* 0x00000008ff0a7e24 */ /* 0x000fe2000f8e00ff */
[----:B------:R-:W-:-:S02]  /*08a0*/  MOV R4, UR10 ;  /* 0x0000000a00047c02 */ /* 0x000fc40008000f00 */
[----:B------:R-:W-:Y:S01]  /*08b0*/  MOV R5, UR11 ;  /* 0x0000000b00057c02 */ /* 0x000fe20008000f00 */
[----:B------:R-:W-:-:S04]  /*08c0*/  @P1 IMAD.WIDE.U32 R10, R3, 0x4, R10 ;  /* 0x00000004030a1825 */ /* 0x000fc800078e000a */
[----:B------:R-:W-:Y:S01]  /*08d0*/  @P1 IMAD R3, R7, UR20, R0 ;  /* 0x0000001407031c24 */ /* 0x000fe2000f8e0200 */
[----:B------:R-:W-:Y:S01]  /*08e0*/  @P1 IADD3.X R7, PT, PT, RZ, RZ, RZ, P2, !PT ;  /* 0x000000ffff071210 */ /* 0x000fe200017fe4ff */
[----:B------:R-:W-:Y:S01]  /*08f0*/  IMAD.U32 R19, RZ, RZ, UR4 ;  /* 0x00000004ff137e24 */ /* 0x000fe2000f8e00ff */
[C---:B--2---:R-:W-:Y:S01]  /*0900*/  @P1 LEA R2, P2, R6.reuse, UR6, 0x2 ;  /* 0x0000000606021c11 */ /* 0x044fe2000f8410ff */
[----:B------:R-:W-:Y:S01]  /*0910*/  @P1 IMAD.WIDE R4, R3, 0x4, R4 ;  /* 0x0000000403041825 */ /* 0x000fe200078e0204 */
[----:B------:R-:W-:Y:S01]  /*0920*/  @!P0 IADD3 R17, PT, PT, R13, UR4, RZ ;  /* 0x000000040d118c10 */ /* 0x000fe2000fffe0ff */
[----:B0-----:R-:W2:Y:S01]  /*0930*/  @P1 LDG.E R11, desc[UR18][R10.64] ;  /* 0x000000120a0b1981 */ /* 0x001ea2000c1e1900 */
[----:B------:R-:W-:Y:S01]  /*0940*/  @P1 LEA.HI.X R3, R6, UR7, R7, 0x2, P2 ;  /* 0x0000000706031c11 */ /* 0x000fe200090f1407 */
[----:B------:R-:W-:Y:S01]  /*0950*/  @!P0 IMAD R19, R19, UR20, R0 ;  /* 0x0000001413138c24 */ /* 0x000fe2000f8e0200 */
[----:B---3--:R-:W-:Y:S01]  /*0960*/  MOV R6, UR12 ;  /* 0x0000000c00067c02 */ /* 0x008fe20008000f00 */
[----:B------:R-:W-:Y:S01]  /*0970*/  @P1 IMAD.WIDE R14, R15, 0x4, R4 ;  /* 0x000000040f0e1825 */ /* 0x000fe200078e0204 */
[----:B------:R-:W-:Y:S01]  /*0980*/  MOV R7, UR13 ;  /* 0x0000000d00077c02 */ /* 0x000fe20008000f00 */
[----:B------:R-:W2:Y:S01]  /*0990*/  @P1 LDG.E R4, desc[UR18][R4.64] ;  /* 0x0000001204041981 */ /* 0x000ea2000c1e1900 */
[----:B------:R-:W-:-:S02]  /*09a0*/  MOV R8, UR14 ;  /* 0x0000000e00087c02 */ /* 0x000fc40008000f00 */
[----:B------:R-:W-:Y:S01]  /*09b0*/  MOV R9, UR15 ;  /* 0x0000000f00097c02 */ /* 0x000fe20008000f00 */
[----:B------:R-:W-:Y:S01]  /*09c0*/  @!P0 IMAD.WIDE.U32 R6, R17, 0x4, R6 ;  /* 0x0000000411068825 */ /* 0x000fe200078e0006 */
[----:B------:R-:W3:Y:S03]  /*09d0*/  @P1 LDG.E R14, desc[UR18][R14.64] ;  /* 0x000000120e0e1981 */ /* 0x000ee6000c1e1900 */
[----:B------:R-:W-:Y:S01]  /*09e0*/  @!P0 IMAD.WIDE R8, R19, 0x4, R8 ;  /* 0x0000000413088825 */ /* 0x000fe200078e0208 */
[----:B------:R-:W3:Y:S04]  /*09f0*/  @P1 LDG.E R2, desc[UR18][R2.64+0x4] ;  /* 0x0000041202021981 */ /* 0x000ee8000c1e1900 */
[----:B------:R-:W4:Y:S04]  /*0a00*/  @!P0 LDG.E R7, desc[UR18][R6.64] ;  /* 0x0000001206078981 */ /* 0x000f28000c1e1900 */
[----:B------:R-:W4:Y:S01]  /*0a10*/  @!P0 LDG.E R8, desc[UR18][R8.64] ;  /* 0x0000001208088981 */ /* 0x000f22000c1e1900 */
[----:B--2---:R-:W-:-:S04]  /*0a20*/  @P1 IMAD R11, R11, R4, R12 ;  /* 0x000000040b0b1224 */ /* 0x004fc800078e020c */
[----:B---3--:R-:W-:-:S04]  /*0a30*/  @P1 IMAD R12, R2, R14, R11 ;  /* 0x0000000e020c1224 */ /* 0x008fc800078e020b */
[----:B----4-:R-:W-:-:S07]  /*0a40*/  @!P0 IMAD R12, R7, R8, R12 ;  /* 0x00000008070c8224 */ /* 0x010fce00078e020c */
.L_x_2:
[----:B------:R-:W1:Y:S01]  /*0a50*/  LDC.64 R2, c[0x0][0x390] ;  /* 0x0000e400ff027b82 */ /* 0x000e620000000a00 */
[----:B------:R-:W-:-:S05]  /*0a60*/  IADD3 R13, PT, PT, R0, R13, RZ ;  /* 0x0000000d000d7210 */ /* 0x000fca0007ffe0ff */
[----:B-1----:R-:W-:-:S05]  /*0a70*/  IMAD.WIDE R2, R13, 0x4, R2 ;  /* 0x000000040d027825 */ /* 0x002fca00078e0202 */
[----:B0-----:R-:W-:Y:S01]  /*0a80*/  STG.E desc[UR18][R2.64], R12 ;  /* 0x0000000c02007986 */ /* 0x001fe2000c101912 */
[----:B------:R-:W-:Y:S05]  /*0a90*/  EXIT ;  /* 0x000000000000794d */ /* 0x000fea0003800000 */
.L_x_4:
[----:B------:R-:W-:-:S00]  /*0aa0*/  BRA `(.L_x_4) ;  /* 0xfffffffc00fc7947 */ /* 0x000fc0000383ffff */
[----:B------:R-:W-:-:S00]  /*0ab0*/  NOP ;  /* 0x0000000000007918 */ /* 0x000fc00000000000 */
        /* <DEDUP_REMOVED lines=12> */
.L_x_5:


//--------------------- .nv.shared.reserved.0     --------------------------
	.section	.nv.shared.reserved.0,"aw",@nobits
	.weak		__nv_reservedSMEM_offset_0_alias
	.size		__nv_reservedSMEM_offset_0_alias, 0, 64
	.other		__nv_reservedSMEM_offset_0_alias,@"STO_CUDA_RESERVED_SHARED STV_DEFAULT"
__nv_reservedSMEM_offset_0_alias:
	.zero		0
	.zero		64


//--------------------- .nv.constant0._Z22multiplyMatricesKernelPiS_S_i --------------------------
	.section	.nv.constant0._Z22multiplyMatricesKernelPiS_S_i,"a",@progbits
	.sectionflags	@""
	.align	4
.nv.constant0._Z22multiplyMatricesKernelPiS_S_i:
	.zero		924


//--------------------- SYMBOLS --------------------------

	.type		.nv.reservedSmem.offset0,@object
	.size		.nv.reservedSmem.offset0,0x4
